	.headerflags	@"EF_CUDA_TEXMODE_UNIFIED EF_CUDA_64BIT_ADDRESS EF_CUDA_ACCELERATORS EF_CUDA_SM90 EF_CUDA_VIRTUAL_SM(EF_CUDA_SM90)"
	.elftype	@"ET_EXEC"


//--------------------- .nv.info                  --------------------------
	.section	.nv.info,"",@"SHT_CUDA_INFO"
	.align	4


	//----- nvinfo : EIATTR_REGCOUNT
	.align		4
        /*0000*/ 	.byte	0x04, 0x2f
        /*0002*/ 	.short	(.L_1 - .L_0)
	.align		4
.L_0:
        /*0004*/ 	.word	index@(triton_poi_fused__to_copy_22)
        /*0008*/ 	.word	0x0000000a


	//----- nvinfo : EIATTR_MIN_STACK_SIZE
	.align		4
.L_1:
        /*000c*/ 	.byte	0x04, 0x12
        /*000e*/ 	.short	(.L_3 - .L_2)
	.align		4
.L_2:
        /*0010*/ 	.word	index@(triton_poi_fused__to_copy_22)
        /*0014*/ 	.word	0x00000000


	//----- nvinfo : EIATTR_FRAME_SIZE
	.align		4
.L_3:
        /*0018*/ 	.byte	0x04, 0x11
        /*001a*/ 	.short	(.L_5 - .L_4)
	.align		4
.L_4:
        /*001c*/ 	.word	index@(triton_poi_fused__to_copy_22)
        /*0020*/ 	.word	0x00000000


	//----- nvinfo : EIATTR_MIN_STACK_SIZE
	.align		4
.L_5:
        /*0024*/ 	.byte	0x04, 0x12
        /*0026*/ 	.short	(.L_7 - .L_6)
	.align		4
.L_6:
        /*0028*/ 	.word	index@(triton_poi_fused__to_copy_22)
        /*002c*/ 	.word	0x00000000
.L_7:


//--------------------- .nv.info.triton_poi_fused__to_copy_22 --------------------------
	.section	.nv.info.triton_poi_fused__to_copy_22,"",@"SHT_CUDA_INFO"
	.sectionflags	@""
	.align	4


	//----- nvinfo : EIATTR_CUDA_API_VERSION
	.align		4
        /*0000*/ 	.byte	0x04, 0x37
        /*0002*/ 	.short	(.L_9 - .L_8)
.L_8:
        /*0004*/ 	.word	0x0000007c


	//----- nvinfo : EIATTR_KPARAM_INFO
	.align		4
.L_9:
        /*0008*/ 	.byte	0x04, 0x17
        /*000a*/ 	.short	(.L_11 - .L_10)
.L_10:
        /*000c*/ 	.word	0x00000000
        /*0010*/ 	.short	0x0001
        /*0012*/ 	.short	0x0008
        /*0014*/ 	.byte	0x00, 0xf0, 0x11, 0x00


	//----- nvinfo : EIATTR_KPARAM_INFO
	.align		4
.L_11:
        /*0018*/ 	.byte	0x04, 0x17
        /*001a*/ 	.short	(.L_13 - .L_12)
.L_12:
        /*001c*/ 	.word	0x00000000
        /*0020*/ 	.short	0x0000
        /*0022*/ 	.short	0x0000
        /*0024*/ 	.byte	0x00, 0xf4, 0x21, 0x00


	//----- nvinfo : EIATTR_SPARSE_MMA_MASK
	.align		4
.L_13:
        /*0028*/ 	.byte	0x03, 0x50
        /*002a*/ 	.short	0x0000


	//----- nvinfo : EIATTR_MAXREG_COUNT
	.align		4
        /*002c*/ 	.byte	0x03, 0x1b
        /*002e*/ 	.short	0x00ff


	//----- nvinfo : EIATTR_EXIT_INSTR_OFFSETS
	.align		4
        /*0030*/ 	.byte	0x04, 0x1c
        /*0032*/ 	.short	(.L_15 - .L_14)


	//   ....[0]....
.L_14:
        /*0034*/ 	.word	0x00000100


	//   ....[1]....
        /*0038*/ 	.word	0x00000130


	//----- nvinfo : EIATTR_REQNTID
	.align		4
.L_15:
        /*003c*/ 	.byte	0x04, 0x10
        /*003e*/ 	.short	(.L_17 - .L_16)
.L_16:
        /*0040*/ 	.word	0x00000020
        /*0044*/ 	.word	0x00000001
        /*0048*/ 	.word	0x00000001


	//----- nvinfo : EIATTR_CBANK_PARAM_SIZE
	.align		4
.L_17:
        /*004c*/ 	.byte	0x03, 0x19
        /*004e*/ 	.short	0x000c


	//----- nvinfo : EIATTR_PARAM_CBANK
	.align		4
        /*0050*/ 	.byte	0x04, 0x0a
        /*0052*/ 	.short	(.L_19 - .L_18)
	.align		4
.L_18:
        /*0054*/ 	.word	index@(.nv.constant0.triton_poi_fused__to_copy_22)
        /*0058*/ 	.short	0x0210
        /*005a*/ 	.short	0x000c


	//----- nvinfo : EIATTR_SW_WAR
	.align		4
.L_19:
        /*005c*/ 	.byte	0x04, 0x36
        /*005e*/ 	.short	(.L_21 - .L_20)
.L_20:
        /*0060*/ 	.word	0x00000008
.L_21:


//--------------------- .nv.callgraph             --------------------------
	.section	.nv.callgraph,"",@"SHT_CUDA_CALLGRAPH"
	.align	4
	.sectionentsize	8
	.align		4
        /*0000*/ 	.word	0x00000000
	.align		4
        /*0004*/ 	.word	0xffffffff
	.align		4
        /*0008*/ 	.word	0x00000000
	.align		4
        /*000c*/ 	.word	0xfffffffe
	.align		4
        /*0010*/ 	.word	0x00000000
	.align		4
        /*0014*/ 	.word	0xfffffffd
	.align		4
        /*0018*/ 	.word	0x00000000
	.align		4
        /*001c*/ 	.word	0xfffffffc


//--------------------- .text.triton_poi_fused__to_copy_22 --------------------------
	.section	.text.triton_poi_fused__to_copy_22,"ax",@progbits
	.align	128
        .global         triton_poi_fused__to_copy_22
        .type           triton_poi_fused__to_copy_22,@function
        .size           triton_poi_fused__to_copy_22,(.L_x_1 - triton_poi_fused__to_copy_22)
        .other          triton_poi_fused__to_copy_22,@"STO_CUDA_ENTRY STV_DEFAULT"
triton_poi_fused__to_copy_22:
.text.triton_poi_fused__to_copy_22:
[----:B------:R-:W0:Y:S02]  /*0000*/  LDC R1, c[0x0][0x28] ;  /* 0x00000a00ff017b82 */ /* 0x000e240000000800 */
[----:B------:R-:W1:Y:S01]  /*0010*/  S2R R6, SR_TID.X ;  /* 0x0000000000067919 */ /* 0x000e620000002100 */
[----:B------:R-:W-:Y:S01]  /*0020*/  IMAD.MOV.U32 R7, RZ, RZ, 0x3f000000 ;  /* 0x3f000000ff077424 */ /* 0x000fe200078e00ff */
[----:B------:R-:W2:Y:S01]  /*0030*/  LDC.64 R2, c[0x0][0x210] ;  /* 0x00008400ff027b82 */ /* 0x000ea20000000a00 */
[----:B------:R-:W3:Y:S01]  /*0040*/  S2R R5, SR_CTAID.X ;  /* 0x0000000000057919 */ /* 0x000ee20000002500 */
[C---:B-1----:R-:W-:Y:S02]  /*0050*/  LOP3.LUT R0, R6.reuse, 0x1, RZ, 0xc0, !PT ;  /* 0x0000000106007812 */ /* 0x042fe400078ec0ff */
[----:B------:R-:W-:-:S03]  /*0060*/  LOP3.LUT P0, RZ, R6, 0x1e, RZ, 0xc0, !PT ;  /* 0x0000001e06ff7812 */ /* 0x000fc6000780c0ff */
[----:B---3--:R-:W-:-:S04]  /*0070*/  IMAD R5, R5, 0x2, R0 ;  /* 0x0000000205057824 */ /* 0x008fc800078e0200 */
[C---:B--2---:R-:W-:Y:S01]  /*0080*/  IMAD.WIDE R2, R5.reuse, 0x8, R2 ;  /* 0x0000000805027825 */ /* 0x044fe200078e0202 */
[----:B------:R-:W-:Y:S02]  /*0090*/  I2FP.F32.S32 R0, R5 ;  /* 0x0000000500007245 */ /* 0x000fe40000201400 */
[----:B------:R-:W-:-:S03]  /*00a0*/  ISETP.LT.AND P0, PT, R5, 0x2, !P0 ;  /* 0x000000020500780c */ /* 0x000fc60004701270 */
[----:B------:R-:W-:-:S04]  /*00b0*/  FADD R0, R0, 0.5 ;  /* 0x3f00000000007421 */ /* 0x000fc80000000000 */
[----:B------:R-:W-:-:S05]  /*00c0*/  FFMA R0, R0, R7, -0.5 ;  /* 0xbf00000000007423 */ /* 0x000fca0000000007 */
[----:B------:R-:W-:-:S04]  /*00d0*/  FMNMX R0, RZ, R0, !PT ;  /* 0x00000000ff007209 */ /* 0x000fc80007800000 */
[----:B------:R-:W1:Y:S02]  /*00e0*/  F2I.TRUNC.NTZ R4, R0 ;  /* 0x0000000000047305 */ /* 0x000e64000020f100 */
[----:B-1----:R-:W-:Y:S01]  /*00f0*/  SHF.R.S32.HI R5, RZ, 0x1f, R4 ;  /* 0x0000001fff057819 */ /* 0x002fe20000011404 */
[----:B------:R-:W-:Y:S06]  /*0100*/  @!P0 EXIT ;  /* 0x000000000000894d */ /* 0x000fec0003800000 */
[----:B------:R-:W-:Y:S02]  /*0110*/  ULDC.64 UR4, c[0x0][0x208] ;  /* 0x0000820000047ab9 */ /* 0x000fe40000000a00 */
[----:B------:R-:W-:Y:S01]  /*0120*/  STG.E.64 desc[UR4][R2.64], R4 ;  /* 0x0000000402007986 */ /* 0x000fe2000c101b04 */
[----:B------:R-:W-:Y:S05]  /*0130*/  EXIT ;  /* 0x000000000000794d */ /* 0x000fea0003800000 */
.L_x_0:
[----:B------:R-:W-:-:S00]  /*0140*/  BRA `(.L_x_0) ;  /* 0xfffffffc00fc7947 */ /* 0x000fc0000383ffff */
[----:B------:R-:W-:-:S00]  /*0150*/  NOP ;  /* 0x0000000000007918 */ /* 0x000fc00000000000 */
        /* <DEDUP_REMOVED lines=10> */
.L_x_1:


//--------------------- .nv.constant0.triton_poi_fused__to_copy_22 --------------------------
	.section	.nv.constant0.triton_poi_fused__to_copy_22,"a",@progbits
	.sectionflags	@""
	.align	4
.nv.constant0.triton_poi_fused__to_copy_22:
	.zero		540
